//
// Generated by NVIDIA NVVM Compiler
//
// Compiler Build ID: CL-36424714
// Cuda compilation tools, release 13.0, V13.0.88
// Based on NVVM 20.0.0
//

.version 9.0
.target sm_100
.address_size 64

	// .globl	_Z12file2_kerneliPi

.visible .entry _Z12file2_kerneliPi(
	.param .u32 _Z12file2_kerneliPi_param_0,
	.param .u64 .ptr .align 1 _Z12file2_kerneliPi_param_1
)
{
	.reg .b32 	%r<3>;
	.reg .b64 	%rd<3>;

	ld.param.u32 	%r1, [_Z12file2_kerneliPi_param_0];
	ld.param.u64 	%rd1, [_Z12file2_kerneliPi_param_1];
	cvta.to.global.u64 	%rd2, %rd1;
	neg.s32 	%r2, %r1;
	st.global.u32 	[%rd2], %r2;
	ret;

}


// ===== COMPILED SASS (sm_100) =====

	.target	sm_100

	.elftype	@"ET_EXEC"


//--------------------- .note.nv.tkinfo           --------------------------
	.section	.note.nv.tkinfo,"",@"SHT_NOTE"
	.sectionflags	@"SHF_NOTE_NV_TKINFO"
	.tkinfo
        /*0018*/ 	.word	0x00000002
        /*0030*/ 	.string	""
        /*0030*/ 	.string	"ptxas"
        /*0030*/ 	.string	"Cuda compilation tools, release 13.0, V13.0.88"
        /*0030*/ 	.string	"Build cuda_13.0.r13.0/compiler.36424714_0"
        /*0030*/ 	.string	"-arch sm_100 -m 64 "



//--------------------- .note.nv.cuinfo           --------------------------
	.section	.note.nv.cuinfo,"",@"SHT_NOTE"
	.sectionflags	@"SHF_NOTE_NV_CUINFO"
        /*0018*/ 	.short	0x0002
        /*001a*/ 	.short	0x0064
        /*001c*/ 	.short	0x0082
	.zero		2


//--------------------- .nv.info                  --------------------------
	.section	.nv.info,"",@"SHT_CUDA_INFO"
	.align	4


	//----- nvinfo : EIATTR_REGCOUNT
	.align		4
        /*0000*/ 	.byte	0x04, 0x2f
        /*0002*/ 	.short	(.L_1 - .L_0)
	.align		4
.L_0:
        /*0004*/ 	.word	index@(_Z12file2_kerneliPi)
        /*0008*/ 	.word	0x00000008


	//----- nvinfo : EIATTR_FRAME_SIZE
	.align		4
.L_1:
        /*000c*/ 	.byte	0x04, 0x11
        /*000e*/ 	.short	(.L_3 - .L_2)
	.align		4
.L_2:
        /*0010*/ 	.word	index@(_Z12file2_kerneliPi)
        /*0014*/ 	.word	0x00000000


	//----- nvinfo : EIATTR_MIN_STACK_SIZE
	.align		4
.L_3:
        /*0018*/ 	.byte	0x04, 0x12
        /*001a*/ 	.short	(.L_5 - .L_4)
	.align		4
.L_4:
        /*001c*/ 	.word	index@(_Z12file2_kerneliPi)
        /*0020*/ 	.word	0x00000000
.L_5:


//--------------------- .nv.compat                --------------------------
	.section	.nv.compat,"",@"SHT_CUDA_COMPAT_INFO"
	.align	4
        /*0000*/ 	.byte	0x02, 0x09, 0x00, 0x00, 0x02, 0x02, 0x01, 0x00, 0x02, 0x05, 0x05, 0x00, 0x03, 0x07, 0x01, 0x01
        /*0010*/ 	.byte	0x02, 0x03, 0x00, 0x00, 0x02, 0x06, 0x01, 0x00, 0x04, 0x0b, 0x08, 0x00, 0x09, 0x00, 0x00, 0x00
        /*0020*/ 	.byte	0x00, 0x00, 0x00, 0x00


//--------------------- .nv.info._Z12file2_kerneliPi --------------------------
	.section	.nv.info._Z12file2_kerneliPi,"",@"SHT_CUDA_INFO"
	.sectionflags	@""
	.align	4


	//----- nvinfo : EIATTR_CUDA_API_VERSION
	.align		4
        /*0000*/ 	.byte	0x04, 0x37
        /*0002*/ 	.short	(.L_7 - .L_6)
.L_6:
        /*0004*/ 	.word	0x00000082


	//----- nvinfo : EIATTR_KPARAM_INFO
	.align		4
.L_7:
        /*0008*/ 	.byte	0x04, 0x17
        /*000a*/ 	.short	(.L_9 - .L_8)
.L_8:
        /*000c*/ 	.word	0x00000000
        /*0010*/ 	.short	0x0001
        /*0012*/ 	.short	0x0008
        /*0014*/ 	.byte	0x00, 0xf5, 0x21, 0x00


	//----- nvinfo : EIATTR_KPARAM_INFO
	.align		4
.L_9:
        /*0018*/ 	.byte	0x04, 0x17
        /*001a*/ 	.short	(.L_11 - .L_10)
.L_10:
        /*001c*/ 	.word	0x00000000
        /*0020*/ 	.short	0x0000
        /*0022*/ 	.short	0x0000
        /*0024*/ 	.byte	0x00, 0xf0, 0x11, 0x00


	//----- nvinfo : EIATTR_SPARSE_MMA_MASK
	.align		4
.L_11:
        /*0028*/ 	.byte	0x03, 0x50
        /*002a*/ 	.short	0x0000


	//----- nvinfo : EIATTR_MAXREG_COUNT
	.align		4
        /*002c*/ 	.byte	0x03, 0x1b
        /*002e*/ 	.short	0x00ff


	//----- nvinfo : EIATTR_MERCURY_ISA_VERSION
	.align		4
        /*0030*/ 	.byte	0x03, 0x5f
        /*0032*/ 	.short	0x0101


	//----- nvinfo : EIATTR_VRC_CTA_INIT_COUNT
	.align		4
        /*0034*/ 	.byte	0x02, 0x4a
	.zero		1
	.zero		1


	//----- nvinfo : EIATTR_EXIT_INSTR_OFFSETS
	.align		4
        /*0038*/ 	.byte	0x04, 0x1c
        /*003a*/ 	.short	(.L_13 - .L_12)


	//   ....[0]....
.L_12:
        /*003c*/ 	.word	0x00000060


	//----- nvinfo : EIATTR_CBANK_PARAM_SIZE
	.align		4
.L_13:
        /*0040*/ 	.byte	0x03, 0x19
        /*0042*/ 	.short	0x0010


	//----- nvinfo : EIATTR_PARAM_CBANK
	.align		4
        /*0044*/ 	.byte	0x04, 0x0a
        /*0046*/ 	.short	(.L_15 - .L_14)
	.align		4
.L_14:
        /*0048*/ 	.word	index@(.nv.constant0._Z12file2_kerneliPi)
        /*004c*/ 	.short	0x0380
        /*004e*/ 	.short	0x0010


	//----- nvinfo : EIATTR_SW_WAR
	.align		4
.L_15:
        /*0050*/ 	.byte	0x04, 0x36
        /*0052*/ 	.short	(.L_17 - .L_16)
.L_16:
        /*0054*/ 	.word	0x00000008
.L_17:


//--------------------- .nv.callgraph             --------------------------
	.section	.nv.callgraph,"",@"SHT_CUDA_CALLGRAPH"
	.align	4
	.sectionentsize	8
	.align		4
        /*0000*/ 	.word	0x00000000
	.align		4
        /*0004*/ 	.word	0xffffffff
	.align		4
        /*0008*/ 	.word	0x00000000
	.align		4
        /*000c*/ 	.word	0xfffffffe
	.align		4
        /*0010*/ 	.word	0x00000000
	.align		4
        /*0014*/ 	.word	0xfffffffd
	.align		4
        /*0018*/ 	.word	0x00000000
	.align		4
        /*001c*/ 	.word	0xfffffffc


//--------------------- .text._Z12file2_kerneliPi --------------------------
	.section	.text._Z12file2_kerneliPi,"ax",@progbits
	.align	128
        .global         _Z12file2_kerneliPi
        .type           _Z12file2_kerneliPi,@function
        .size           _Z12file2_kerneliPi,(.L_x_1 - _Z12file2_kerneliPi)
        .other          _Z12file2_kerneliPi,@"STO_CUDA_ENTRY STV_DEFAULT"
_Z12file2_kerneliPi:
.text._Z12file2_kerneliPi:
[----:B------:R-:W-:Y:S08]  /*0000*/  LDC R1, c[0x0][0x37c] ;  /* 0x0000df00ff017b82 */ /* 0x000ff00000000800 */
[----:B------:R-:W0:Y:S01]  /*0010*/  LDC.64 R2, c[0x0][0x388] ;  /* 0x0000e200ff027b82 */ /* 0x000e220000000a00 */
[----:B------:R-:W1:Y:S01]  /*0020*/  LDCU UR6, c[0x0][0x380] ;  /* 0x00007000ff0677ac */ /* 0x000e620008000800 */
[----:B------:R-:W0:Y:S01]  /*0030*/  LDCU.64 UR4, c[0x0][0x358] ;  /* 0x00006b00ff0477ac */ /* 0x000e220008000a00 */
[----:B-1----:R-:W-:-:S05]  /*0040*/  IADD3 R5, PT, PT, RZ, -UR6, RZ ;  /* 0x80000006ff057c10 */ /* 0x002fca000fffe0ff */
[----:B0-----:R-:W-:Y:S01]  /*0050*/  STG.E desc[UR4][R2.64], R5 ;  /* 0x0000000502007986 */ /* 0x001fe2000c101904 */
[----:B------:R-:W-:Y:S05]  /*0060*/  EXIT ;  /* 0x000000000000794d */ /* 0x000fea0003800000 */
.L_x_0:
[----:B------:R-:W-:-:S00]  /*0070*/  BRA `(.L_x_0) ;  /* 0xfffffffc00fc7947 */ /* 0x000fc0000383ffff */
[----:B------:R-:W-:-:S00]  /*0080*/  NOP ;  /* 0x0000000000007918 */ /* 0x000fc00000000000 */
[----:B------:R-:W-:-:S00]  /*0090*/  NOP ;  /* 0x0000000000007918 */ /* 0x000fc00000000000 */
[----:B------:R-:W-:-:S00]  /*00a0*/  NOP ;  /* 0x0000000000007918 */ /* 0x000fc00000000000 */
[----:B------:R-:W-:-:S00]  /*00b0*/  NOP ;  /* 0x0000000000007918 */ /* 0x000fc00000000000 */
[----:B------:R-:W-:-:S00]  /*00c0*/  NOP ;  /* 0x0000000000007918 */ /* 0x000fc00000000000 */
[----:B------:R-:W-:-:S00]  /*00d0*/  NOP ;  /* 0x0000000000007918 */ /* 0x000fc00000000000 */
[----:B------:R-:W-:-:S00]  /*00e0*/  NOP ;  /* 0x0000000000007918 */ /* 0x000fc00000000000 */
[----:B------:R-:W-:-:S00]  /*00f0*/  NOP ;  /* 0x0000000000007918 */ /* 0x000fc00000000000 */
.L_x_1:


//--------------------- .nv.shared.reserved.0     --------------------------
	.section	.nv.shared.reserved.0,"aw",@nobits
	.weak		__nv_reservedSMEM_offset_0_alias
	.size		__nv_reservedSMEM_offset_0_alias, 0, 64
	.other		__nv_reservedSMEM_offset_0_alias,@"STO_CUDA_RESERVED_SHARED STV_DEFAULT"
__nv_reservedSMEM_offset_0_alias:
	.zero		0
	.zero		64


//--------------------- .nv.constant0._Z12file2_kerneliPi --------------------------
	.section	.nv.constant0._Z12file2_kerneliPi,"a",@progbits
	.sectionflags	@""
	.align	4
.nv.constant0._Z12file2_kerneliPi:
	.zero		912


//--------------------- SYMBOLS --------------------------

	.type		.nv.reservedSmem.offset0,@object
	.size		.nv.reservedSmem.offset0,0x4
